//
// Generated by NVIDIA NVVM Compiler
//
// Compiler Build ID: CL-36424714
// Cuda compilation tools, release 13.0, V13.0.88
// Based on NVVM 20.0.0
//

.version 9.0
.target sm_100
.address_size 64

	// .globl	_Z12addMatrixRowPiS_S_

.visible .entry _Z12addMatrixRowPiS_S_(
	.param .u64 .ptr .align 1 _Z12addMatrixRowPiS_S__param_0,
	.param .u64 .ptr .align 1 _Z12addMatrixRowPiS_S__param_1,
	.param .u64 .ptr .align 1 _Z12addMatrixRowPiS_S__param_2
)
{
	.reg .b32 	%r<5>;
	.reg .b64 	%rd<11>;

	ld.param.u64 	%rd1, [_Z12addMatrixRowPiS_S__param_0];
	ld.param.u64 	%rd2, [_Z12addMatrixRowPiS_S__param_1];
	ld.param.u64 	%rd3, [_Z12addMatrixRowPiS_S__param_2];
	cvta.to.global.u64 	%rd4, %rd3;
	cvta.to.global.u64 	%rd5, %rd2;
	cvta.to.global.u64 	%rd6, %rd1;
	mov.u32 	%r1, %tid.x;
	mul.wide.u32 	%rd7, %r1, 4;
	add.s64 	%rd8, %rd6, %rd7;
	ld.global.u32 	%r2, [%rd8];
	add.s64 	%rd9, %rd5, %rd7;
	ld.global.u32 	%r3, [%rd9];
	add.s32 	%r4, %r3, %r2;
	add.s64 	%rd10, %rd4, %rd7;
	st.global.u32 	[%rd10], %r4;
	ret;

}
	// .globl	_Z15addMatrixColumnPiS_S_
.visible .entry _Z15addMatrixColumnPiS_S_(
	.param .u64 .ptr .align 1 _Z15addMatrixColumnPiS_S__param_0,
	.param .u64 .ptr .align 1 _Z15addMatrixColumnPiS_S__param_1,
	.param .u64 .ptr .align 1 _Z15addMatrixColumnPiS_S__param_2
)
{
	.reg .b32 	%r<8>;
	.reg .b64 	%rd<11>;

	ld.param.u64 	%rd1, [_Z15addMatrixColumnPiS_S__param_0];
	ld.param.u64 	%rd2, [_Z15addMatrixColumnPiS_S__param_1];
	ld.param.u64 	%rd3, [_Z15addMatrixColumnPiS_S__param_2];
	cvta.to.global.u64 	%rd4, %rd3;
	cvta.to.global.u64 	%rd5, %rd2;
	cvta.to.global.u64 	%rd6, %rd1;
	mov.u32 	%r1, %ctaid.y;
	mov.u32 	%r2, %tid.x;
	shl.b32 	%r3, %r1, 2;
	add.s32 	%r4, %r3, %r2;
	mul.wide.u32 	%rd7, %r4, 4;
	add.s64 	%rd8, %rd6, %rd7;
	ld.global.u32 	%r5, [%rd8];
	add.s64 	%rd9, %rd5, %rd7;
	ld.global.u32 	%r6, [%rd9];
	add.s32 	%r7, %r6, %r5;
	add.s64 	%rd10, %rd4, %rd7;
	st.global.u32 	[%rd10], %r7;
	ret;

}
	// .globl	_Z16addMatrixElementPiS_S_
.visible .entry _Z16addMatrixElementPiS_S_(
	.param .u64 .ptr .align 1 _Z16addMatrixElementPiS_S__param_0,
	.param .u64 .ptr .align 1 _Z16addMatrixElementPiS_S__param_1,
	.param .u64 .ptr .align 1 _Z16addMatrixElementPiS_S__param_2
)
{
	.reg .b32 	%r<8>;
	.reg .b64 	%rd<11>;

	ld.param.u64 	%rd1, [_Z16addMatrixElementPiS_S__param_0];
	ld.param.u64 	%rd2, [_Z16addMatrixElementPiS_S__param_1];
	ld.param.u64 	%rd3, [_Z16addMatrixElementPiS_S__param_2];
	cvta.to.global.u64 	%rd4, %rd3;
	cvta.to.global.u64 	%rd5, %rd2;
	cvta.to.global.u64 	%rd6, %rd1;
	mov.u32 	%r1, %ctaid.y;
	mov.u32 	%r2, %ctaid.x;
	shl.b32 	%r3, %r1, 2;
	add.s32 	%r4, %r3, %r2;
	mul.wide.u32 	%rd7, %r4, 4;
	add.s64 	%rd8, %rd6, %rd7;
	ld.global.u32 	%r5, [%rd8];
	add.s64 	%rd9, %rd5, %rd7;
	ld.global.u32 	%r6, [%rd9];
	add.s32 	%r7, %r6, %r5;
	add.s64 	%rd10, %rd4, %rd7;
	st.global.u32 	[%rd10], %r7;
	ret;

}


// ===== COMPILED SASS (sm_100) =====

	.target	sm_100

	.elftype	@"ET_EXEC"


//--------------------- .note.nv.tkinfo           --------------------------
	.section	.note.nv.tkinfo,"",@"SHT_NOTE"
	.sectionflags	@"SHF_NOTE_NV_TKINFO"
	.tkinfo
        /*0018*/ 	.word	0x00000002
        /*0030*/ 	.string	""
        /*0030*/ 	.string	"ptxas"
        /*0030*/ 	.string	"Cuda compilation tools, release 13.0, V13.0.88"
        /*0030*/ 	.string	"Build cuda_13.0.r13.0/compiler.36424714_0"
        /*0030*/ 	.string	"-arch sm_100 -m 64 "



//--------------------- .note.nv.cuinfo           --------------------------
	.section	.note.nv.cuinfo,"",@"SHT_NOTE"
	.sectionflags	@"SHF_NOTE_NV_CUINFO"
        /*0018*/ 	.short	0x0002
        /*001a*/ 	.short	0x0064
        /*001c*/ 	.short	0x0082
	.zero		2


//--------------------- .nv.info                  --------------------------
	.section	.nv.info,"",@"SHT_CUDA_INFO"
	.align	4


	//----- nvinfo : EIATTR_REGCOUNT
	.align		4
        /*0000*/ 	.byte	0x04, 0x2f
        /*0002*/ 	.short	(.L_1 - .L_0)
	.align		4
.L_0:
        /*0004*/ 	.word	index@(_Z12addMatrixRowPiS_S_)
        /*0008*/ 	.word	0x0000000c


	//----- nvinfo : EIATTR_FRAME_SIZE
	.align		4
.L_1:
        /*000c*/ 	.byte	0x04, 0x11
        /*000e*/ 	.short	(.L_3 - .L_2)
	.align		4
.L_2:
        /*0010*/ 	.word	index@(_Z12addMatrixRowPiS_S_)
        /*0014*/ 	.word	0x00000000


	//----- nvinfo : EIATTR_REGCOUNT
	.align		4
.L_3:
        /*0018*/ 	.byte	0x04, 0x2f
        /*001a*/ 	.short	(.L_5 - .L_4)
	.align		4
.L_4:
        /*001c*/ 	.word	index@(_Z15addMatrixColumnPiS_S_)
        /*0020*/ 	.word	0x0000000c


	//----- nvinfo : EIATTR_FRAME_SIZE
	.align		4
.L_5:
        /*0024*/ 	.byte	0x04, 0x11
        /*0026*/ 	.short	(.L_7 - .L_6)
	.align		4
.L_6:
        /*0028*/ 	.word	index@(_Z15addMatrixColumnPiS_S_)
        /*002c*/ 	.word	0x00000000


	//----- nvinfo : EIATTR_REGCOUNT
	.align		4
.L_7:
        /*0030*/ 	.byte	0x04, 0x2f
        /*0032*/ 	.short	(.L_9 - .L_8)
	.align		4
.L_8:
        /*0034*/ 	.word	index@(_Z16addMatrixElementPiS_S_)
        /*0038*/ 	.word	0x0000000c


	//----- nvinfo : EIATTR_FRAME_SIZE
	.align		4
.L_9:
        /*003c*/ 	.byte	0x04, 0x11
        /*003e*/ 	.short	(.L_11 - .L_10)
	.align		4
.L_10:
        /*0040*/ 	.word	index@(_Z16addMatrixElementPiS_S_)
        /*0044*/ 	.word	0x00000000


	//----- nvinfo : EIATTR_MIN_STACK_SIZE
	.align		4
.L_11:
        /*0048*/ 	.byte	0x04, 0x12
        /*004a*/ 	.short	(.L_13 - .L_12)
	.align		4
.L_12:
        /*004c*/ 	.word	index@(_Z16addMatrixElementPiS_S_)
        /*0050*/ 	.word	0x00000000


	//----- nvinfo : EIATTR_MIN_STACK_SIZE
	.align		4
.L_13:
        /*0054*/ 	.byte	0x04, 0x12
        /*0056*/ 	.short	(.L_15 - .L_14)
	.align		4
.L_14:
        /*0058*/ 	.word	index@(_Z15addMatrixColumnPiS_S_)
        /*005c*/ 	.word	0x00000000


	//----- nvinfo : EIATTR_MIN_STACK_SIZE
	.align		4
.L_15:
        /*0060*/ 	.byte	0x04, 0x12
        /*0062*/ 	.short	(.L_17 - .L_16)
	.align		4
.L_16:
        /*0064*/ 	.word	index@(_Z12addMatrixRowPiS_S_)
        /*0068*/ 	.word	0x00000000
.L_17:


//--------------------- .nv.compat                --------------------------
	.section	.nv.compat,"",@"SHT_CUDA_COMPAT_INFO"
	.align	4
        /*0000*/ 	.byte	0x02, 0x09, 0x00, 0x00, 0x02, 0x02, 0x01, 0x00, 0x02, 0x05, 0x05, 0x00, 0x03, 0x07, 0x01, 0x01
        /*0010*/ 	.byte	0x02, 0x03, 0x00, 0x00, 0x02, 0x06, 0x01, 0x00, 0x04, 0x0b, 0x08, 0x00, 0x09, 0x00, 0x00, 0x00
        /*0020*/ 	.byte	0x00, 0x00, 0x00, 0x00


//--------------------- .nv.info._Z16addMatrixElementPiS_S_ --------------------------
	.section	.nv.info._Z16addMatrixElementPiS_S_,"",@"SHT_CUDA_INFO"
	.sectionflags	@""
	.align	4


	//----- nvinfo : EIATTR_CUDA_API_VERSION
	.align		4
        /*0000*/ 	.byte	0x04, 0x37
        /*0002*/ 	.short	(.L_19 - .L_18)
.L_18:
        /*0004*/ 	.word	0x00000082


	//----- nvinfo : EIATTR_KPARAM_INFO
	.align		4
.L_19:
        /*0008*/ 	.byte	0x04, 0x17
        /*000a*/ 	.short	(.L_21 - .L_20)
.L_20:
        /*000c*/ 	.word	0x00000000
        /*0010*/ 	.short	0x0002
        /*0012*/ 	.short	0x0010
        /*0014*/ 	.byte	0x00, 0xf5, 0x21, 0x00


	//----- nvinfo : EIATTR_KPARAM_INFO
	.align		4
.L_21:
        /*0018*/ 	.byte	0x04, 0x17
        /*001a*/ 	.short	(.L_23 - .L_22)
.L_22:
        /*001c*/ 	.word	0x00000000
        /*0020*/ 	.short	0x0001
        /*0022*/ 	.short	0x0008
        /*0024*/ 	.byte	0x00, 0xf5, 0x21, 0x00


	//----- nvinfo : EIATTR_KPARAM_INFO
	.align		4
.L_23:
        /*0028*/ 	.byte	0x04, 0x17
        /*002a*/ 	.short	(.L_25 - .L_24)
.L_24:
        /*002c*/ 	.word	0x00000000
        /*0030*/ 	.short	0x0000
        /*0032*/ 	.short	0x0000
        /*0034*/ 	.byte	0x00, 0xf5, 0x21, 0x00


	//----- nvinfo : EIATTR_SPARSE_MMA_MASK
	.align		4
.L_25:
        /*0038*/ 	.byte	0x03, 0x50
        /*003a*/ 	.short	0x0000


	//----- nvinfo : EIATTR_MAXREG_COUNT
	.align		4
        /*003c*/ 	.byte	0x03, 0x1b
        /*003e*/ 	.short	0x00ff


	//----- nvinfo : EIATTR_MERCURY_ISA_VERSION
	.align		4
        /*0040*/ 	.byte	0x03, 0x5f
        /*0042*/ 	.short	0x0101


	//----- nvinfo : EIATTR_VRC_CTA_INIT_COUNT
	.align		4
        /*0044*/ 	.byte	0x02, 0x4a
	.zero		1
	.zero		1


	//----- nvinfo : EIATTR_EXIT_INSTR_OFFSETS
	.align		4
        /*0048*/ 	.byte	0x04, 0x1c
        /*004a*/ 	.short	(.L_27 - .L_26)


	//   ....[0]....
.L_26:
        /*004c*/ 	.word	0x000000f0


	//----- nvinfo : EIATTR_CBANK_PARAM_SIZE
	.align		4
.L_27:
        /*0050*/ 	.byte	0x03, 0x19
        /*0052*/ 	.short	0x0018


	//----- nvinfo : EIATTR_PARAM_CBANK
	.align		4
        /*0054*/ 	.byte	0x04, 0x0a
        /*0056*/ 	.short	(.L_29 - .L_28)
	.align		4
.L_28:
        /*0058*/ 	.word	index@(.nv.constant0._Z16addMatrixElementPiS_S_)
        /*005c*/ 	.short	0x0380
        /*005e*/ 	.short	0x0018


	//----- nvinfo : EIATTR_SW_WAR
	.align		4
.L_29:
        /*0060*/ 	.byte	0x04, 0x36
        /*0062*/ 	.short	(.L_31 - .L_30)
.L_30:
        /*0064*/ 	.word	0x00000008
.L_31:


//--------------------- .nv.info._Z15addMatrixColumnPiS_S_ --------------------------
	.section	.nv.info._Z15addMatrixColumnPiS_S_,"",@"SHT_CUDA_INFO"
	.sectionflags	@""
	.align	4


	//----- nvinfo : EIATTR_CUDA_API_VERSION
	.align		4
        /*0000*/ 	.byte	0x04, 0x37
        /*0002*/ 	.short	(.L_33 - .L_32)
.L_32:
        /*0004*/ 	.word	0x00000082


	//----- nvinfo : EIATTR_KPARAM_INFO
	.align		4
.L_33:
        /*0008*/ 	.byte	0x04, 0x17
        /*000a*/ 	.short	(.L_35 - .L_34)
.L_34:
        /*000c*/ 	.word	0x00000000
        /*0010*/ 	.short	0x0002
        /*0012*/ 	.short	0x0010
        /*0014*/ 	.byte	0x00, 0xf5, 0x21, 0x00


	//----- nvinfo : EIATTR_KPARAM_INFO
	.align		4
.L_35:
        /*0018*/ 	.byte	0x04, 0x17
        /*001a*/ 	.short	(.L_37 - .L_36)
.L_36:
        /*001c*/ 	.word	0x00000000
        /*0020*/ 	.short	0x0001
        /*0022*/ 	.short	0x0008
        /*0024*/ 	.byte	0x00, 0xf5, 0x21, 0x00


	//----- nvinfo : EIATTR_KPARAM_INFO
	.align		4
.L_37:
        /*0028*/ 	.byte	0x04, 0x17
        /*002a*/ 	.short	(.L_39 - .L_38)
.L_38:
        /*002c*/ 	.word	0x00000000
        /*0030*/ 	.short	0x0000
        /*0032*/ 	.short	0x0000
        /*0034*/ 	.byte	0x00, 0xf5, 0x21, 0x00


	//----- nvinfo : EIATTR_SPARSE_MMA_MASK
	.align		4
.L_39:
        /*0038*/ 	.byte	0x03, 0x50
        /*003a*/ 	.short	0x0000


	//----- nvinfo : EIATTR_MAXREG_COUNT
	.align		4
        /*003c*/ 	.byte	0x03, 0x1b
        /*003e*/ 	.short	0x00ff


	//----- nvinfo : EIATTR_MERCURY_ISA_VERSION
	.align		4
        /*0040*/ 	.byte	0x03, 0x5f
        /*0042*/ 	.short	0x0101


	//----- nvinfo : EIATTR_VRC_CTA_INIT_COUNT
	.align		4
        /*0044*/ 	.byte	0x02, 0x4a
	.zero		1
	.zero		1


	//----- nvinfo : EIATTR_EXIT_INSTR_OFFSETS
	.align		4
        /*0048*/ 	.byte	0x04, 0x1c
        /*004a*/ 	.short	(.L_41 - .L_40)


	//   ....[0]....
.L_40:
        /*004c*/ 	.word	0x000000f0


	//----- nvinfo : EIATTR_CBANK_PARAM_SIZE
	.align		4
.L_41:
        /*0050*/ 	.byte	0x03, 0x19
        /*0052*/ 	.short	0x0018


	//----- nvinfo : EIATTR_PARAM_CBANK
	.align		4
        /*0054*/ 	.byte	0x04, 0x0a
        /*0056*/ 	.short	(.L_43 - .L_42)
	.align		4
.L_42:
        /*0058*/ 	.word	index@(.nv.constant0._Z15addMatrixColumnPiS_S_)
        /*005c*/ 	.short	0x0380
        /*005e*/ 	.short	0x0018


	//----- nvinfo : EIATTR_SW_WAR
	.align		4
.L_43:
        /*0060*/ 	.byte	0x04, 0x36
        /*0062*/ 	.short	(.L_45 - .L_44)
.L_44:
        /*0064*/ 	.word	0x00000008
.L_45:


//--------------------- .nv.info._Z12addMatrixRowPiS_S_ --------------------------
	.section	.nv.info._Z12addMatrixRowPiS_S_,"",@"SHT_CUDA_INFO"
	.sectionflags	@""
	.align	4


	//----- nvinfo : EIATTR_CUDA_API_VERSION
	.align		4
        /*0000*/ 	.byte	0x04, 0x37
        /*0002*/ 	.short	(.L_47 - .L_46)
.L_46:
        /*0004*/ 	.word	0x00000082


	//----- nvinfo : EIATTR_KPARAM_INFO
	.align		4
.L_47:
        /*0008*/ 	.byte	0x04, 0x17
        /*000a*/ 	.short	(.L_49 - .L_48)
.L_48:
        /*000c*/ 	.word	0x00000000
        /*0010*/ 	.short	0x0002
        /*0012*/ 	.short	0x0010
        /*0014*/ 	.byte	0x00, 0xf5, 0x21, 0x00


	//----- nvinfo : EIATTR_KPARAM_INFO
	.align		4
.L_49:
        /*0018*/ 	.byte	0x04, 0x17
        /*001a*/ 	.short	(.L_51 - .L_50)
.L_50:
        /*001c*/ 	.word	0x00000000
        /*0020*/ 	.short	0x0001
        /*0022*/ 	.short	0x0008
        /*0024*/ 	.byte	0x00, 0xf5, 0x21, 0x00


	//----- nvinfo : EIATTR_KPARAM_INFO
	.align		4
.L_51:
        /*0028*/ 	.byte	0x04, 0x17
        /*002a*/ 	.short	(.L_53 - .L_52)
.L_52:
        /*002c*/ 	.word	0x00000000
        /*0030*/ 	.short	0x0000
        /*0032*/ 	.short	0x0000
        /*0034*/ 	.byte	0x00, 0xf5, 0x21, 0x00


	//----- nvinfo : EIATTR_SPARSE_MMA_MASK
	.align		4
.L_53:
        /*0038*/ 	.byte	0x03, 0x50
        /*003a*/ 	.short	0x0000


	//----- nvinfo : EIATTR_MAXREG_COUNT
	.align		4
        /*003c*/ 	.byte	0x03, 0x1b
        /*003e*/ 	.short	0x00ff


	//----- nvinfo : EIATTR_MERCURY_ISA_VERSION
	.align		4
        /*0040*/ 	.byte	0x03, 0x5f
        /*0042*/ 	.short	0x0101


	//----- nvinfo : EIATTR_VRC_CTA_INIT_COUNT
	.align		4
        /*0044*/ 	.byte	0x02, 0x4a
	.zero		1
	.zero		1


	//----- nvinfo : EIATTR_EXIT_INSTR_OFFSETS
	.align		4
        /*0048*/ 	.byte	0x04, 0x1c
        /*004a*/ 	.short	(.L_55 - .L_54)


	//   ....[0]....
.L_54:
        /*004c*/ 	.word	0x000000d0


	//----- nvinfo : EIATTR_CBANK_PARAM_SIZE
	.align		4
.L_55:
        /*0050*/ 	.byte	0x03, 0x19
        /*0052*/ 	.short	0x0018


	//----- nvinfo : EIATTR_PARAM_CBANK
	.align		4
        /*0054*/ 	.byte	0x04, 0x0a
        /*0056*/ 	.short	(.L_57 - .L_56)
	.align		4
.L_56:
        /*0058*/ 	.word	index@(.nv.constant0._Z12addMatrixRowPiS_S_)
        /*005c*/ 	.short	0x0380
        /*005e*/ 	.short	0x0018


	//----- nvinfo : EIATTR_SW_WAR
	.align		4
.L_57:
        /*0060*/ 	.byte	0x04, 0x36
        /*0062*/ 	.short	(.L_59 - .L_58)
.L_58:
        /*0064*/ 	.word	0x00000008
.L_59:


//--------------------- .nv.callgraph             --------------------------
	.section	.nv.callgraph,"",@"SHT_CUDA_CALLGRAPH"
	.align	4
	.sectionentsize	8
	.align		4
        /*0000*/ 	.word	0x00000000
	.align		4
        /*0004*/ 	.word	0xffffffff
	.align		4
        /*0008*/ 	.word	0x00000000
	.align		4
        /*000c*/ 	.word	0xfffffffe
	.align		4
        /*0010*/ 	.word	0x00000000
	.align		4
        /*0014*/ 	.word	0xfffffffd
	.align		4
        /*0018*/ 	.word	0x00000000
	.align		4
        /*001c*/ 	.word	0xfffffffc


//--------------------- .text._Z16addMatrixElementPiS_S_ --------------------------
	.section	.text._Z16addMatrixElementPiS_S_,"ax",@progbits
	.align	128
        .global         _Z16addMatrixElementPiS_S_
        .type           _Z16addMatrixElementPiS_S_,@function
        .size           _Z16addMatrixElementPiS_S_,(.L_x_3 - _Z16addMatrixElementPiS_S_)
        .other          _Z16addMatrixElementPiS_S_,@"STO_CUDA_ENTRY STV_DEFAULT"
_Z16addMatrixElementPiS_S_:
.text._Z16addMatrixElementPiS_S_:
[----:B------:R-:W-:Y:S01]  /*0000*/  LDC R1, c[0x0][0x37c] ;  /* 0x0000df00ff017b82 */ /* 0x000fe20000000800 */
[----:B------:R-:W0:Y:S07]  /*0010*/  S2R R9, SR_CTAID.Y ;  /* 0x0000000000097919 */ /* 0x000e2e0000002600 */
[----:B------:R-:W1:Y:S01]  /*0020*/  LDC.64 R2, c[0x0][0x380] ;  /* 0x0000e000ff027b82 */ /* 0x000e620000000a00 */
[----:B------:R-:W2:Y:S01]  /*0030*/  LDCU.64 UR4, c[0x0][0x358] ;  /* 0x00006b00ff0477ac */ /* 0x000ea20008000a00 */
[----:B------:R-:W0:Y:S06]  /*0040*/  S2R R0, SR_CTAID.X ;  /* 0x0000000000007919 */ /* 0x000e2c0000002500 */
[----:B------:R-:W3:Y:S08]  /*0050*/  LDC.64 R4, c[0x0][0x388] ;  /* 0x0000e200ff047b82 */ /* 0x000ef00000000a00 */
[----:B------:R-:W4:Y:S01]  /*0060*/  LDC.64 R6, c[0x0][0x390] ;  /* 0x0000e400ff067b82 */ /* 0x000f220000000a00 */
[----:B0-----:R-:W-:-:S05]  /*0070*/  LEA R9, R9, R0, 0x2 ;  /* 0x0000000009097211 */ /* 0x001fca00078e10ff */
[----:B-1----:R-:W-:-:S04]  /*0080*/  IMAD.WIDE.U32 R2, R9, 0x4, R2 ;  /* 0x0000000409027825 */ /* 0x002fc800078e0002 */
[C---:B---3--:R-:W-:Y:S02]  /*0090*/  IMAD.WIDE.U32 R4, R9.reuse, 0x4, R4 ;  /* 0x0000000409047825 */ /* 0x048fe400078e0004 */
[----:B--2---:R-:W2:Y:S04]  /*00a0*/  LDG.E R2, desc[UR4][R2.64] ;  /* 0x0000000402027981 */ /* 0x004ea8000c1e1900 */
[----:B------:R-:W2:Y:S01]  /*00b0*/  LDG.E R5, desc[UR4][R4.64] ;  /* 0x0000000404057981 */ /* 0x000ea2000c1e1900 */
[----:B----4-:R-:W-:Y:S01]  /*00c0*/  IMAD.WIDE.U32 R6, R9, 0x4, R6 ;  /* 0x0000000409067825 */ /* 0x010fe200078e0006 */
[----:B--2---:R-:W-:-:S05]  /*00d0*/  IADD3 R9, PT, PT, R2, R5, RZ ;  /* 0x0000000502097210 */ /* 0x004fca0007ffe0ff */
[----:B------:R-:W-:Y:S01]  /*00e0*/  STG.E desc[UR4][R6.64], R9 ;  /* 0x0000000906007986 */ /* 0x000fe2000c101904 */
[----:B------:R-:W-:Y:S05]  /*00f0*/  EXIT ;  /* 0x000000000000794d */ /* 0x000fea0003800000 */
.L_x_0:
[----:B------:R-:W-:-:S00]  /*0100*/  BRA `(.L_x_0) ;  /* 0xfffffffc00fc7947 */ /* 0x000fc0000383ffff */
[----:B------:R-:W-:-:S00]  /*0110*/  NOP ;  /* 0x0000000000007918 */ /* 0x000fc00000000000 */
        /* <DEDUP_REMOVED lines=14> */
.L_x_3:


//--------------------- .text._Z15addMatrixColumnPiS_S_ --------------------------
	.section	.text._Z15addMatrixColumnPiS_S_,"ax",@progbits
	.align	128
        .global         _Z15addMatrixColumnPiS_S_
        .type           _Z15addMatrixColumnPiS_S_,@function
        .size           _Z15addMatrixColumnPiS_S_,(.L_x_4 - _Z15addMatrixColumnPiS_S_)
        .other          _Z15addMatrixColumnPiS_S_,@"STO_CUDA_ENTRY STV_DEFAULT"
_Z15addMatrixColumnPiS_S_:
.text._Z15addMatrixColumnPiS_S_:
[----:B------:R-:W-:Y:S01]  /*0000*/  LDC R1, c[0x0][0x37c] ;  /* 0x0000df00ff017b82 */ /* 0x000fe20000000800 */
[----:B------:R-:W0:Y:S07]  /*0010*/  S2R R9, SR_CTAID.Y ;  /* 0x0000000000097919 */ /* 0x000e2e0000002600 */
[----:B------:R-:W1:Y:S01]  /*0020*/  LDC.64 R2, c[0x0][0x380] ;  /* 0x0000e000ff027b82 */ /* 0x000e620000000a00 */
[----:B------:R-:W2:Y:S01]  /*0030*/  LDCU.64 UR4, c[0x0][0x358] ;  /* 0x00006b00ff0477ac */ /* 0x000ea20008000a00 */
[----:B------:R-:W0:Y:S06]  /*0040*/  S2R R0, SR_TID.X ;  /* 0x0000000000007919 */ /* 0x000e2c0000002100 */
        /* <DEDUP_REMOVED lines=11> */
.L_x_1:
        /* <DEDUP_REMOVED lines=16> */
.L_x_4:


//--------------------- .text._Z12addMatrixRowPiS_S_ --------------------------
	.section	.text._Z12addMatrixRowPiS_S_,"ax",@progbits
	.align	128
        .global         _Z12addMatrixRowPiS_S_
        .type           _Z12addMatrixRowPiS_S_,@function
        .size           _Z12addMatrixRowPiS_S_,(.L_x_5 - _Z12addMatrixRowPiS_S_)
        .other          _Z12addMatrixRowPiS_S_,@"STO_CUDA_ENTRY STV_DEFAULT"
_Z12addMatrixRowPiS_S_:
.text._Z12addMatrixRowPiS_S_:
[----:B------:R-:W-:Y:S01]  /*0000*/  LDC R1, c[0x0][0x37c] ;  /* 0x0000df00ff017b82 */ /* 0x000fe20000000800 */
[----:B------:R-:W0:Y:S07]  /*0010*/  S2R R9, SR_TID.X ;  /* 0x0000000000097919 */ /* 0x000e2e0000002100 */
[----:B------:R-:W0:Y:S01]  /*0020*/  LDC.64 R2, c[0x0][0x380] ;  /* 0x0000e000ff027b82 */ /* 0x000e220000000a00 */
[----:B------:R-:W1:Y:S07]  /*0030*/  LDCU.64 UR4, c[0x0][0x358] ;  /* 0x00006b00ff0477ac */ /* 0x000e6e0008000a00 */
[----:B------:R-:W2:Y:S08]  /*0040*/  LDC.64 R4, c[0x0][0x388] ;  /* 0x0000e200ff047b82 */ /* 0x000eb00000000a00 */
[----:B------:R-:W3:Y:S01]  /*0050*/  LDC.64 R6, c[0x0][0x390] ;  /* 0x0000e400ff067b82 */ /* 0x000ee20000000a00 */
[----:B0-----:R-:W-:-:S04]  /*0060*/  IMAD.WIDE.U32 R2, R9, 0x4, R2 ;  /* 0x0000000409027825 */ /* 0x001fc800078e0002 */
[C---:B--2---:R-:W-:Y:S02]  /*0070*/  IMAD.WIDE.U32 R4, R9.reuse, 0x4, R4 ;  /* 0x0000000409047825 */ /* 0x044fe400078e0004 */
[----:B-1----:R-:W2:Y:S04]  /*0080*/  LDG.E R2, desc[UR4][R2.64] ;  /* 0x0000000402027981 */ /* 0x002ea8000c1e1900 */
[----:B------:R-:W2:Y:S01]  /*0090*/  LDG.E R5, desc[UR4][R4.64] ;  /* 0x0000000404057981 */ /* 0x000ea2000c1e1900 */
[----:B---3--:R-:W-:Y:S01]  /*00a0*/  IMAD.WIDE.U32 R6, R9, 0x4, R6 ;  /* 0x0000000409067825 */ /* 0x008fe200078e0006 */
[----:B--2---:R-:W-:-:S05]  /*00b0*/  IADD3 R9, PT, PT, R2, R5, RZ ;  /* 0x0000000502097210 */ /* 0x004fca0007ffe0ff */
[----:B------:R-:W-:Y:S01]  /*00c0*/  STG.E desc[UR4][R6.64], R9 ;  /* 0x0000000906007986 */ /* 0x000fe2000c101904 */
[----:B------:R-:W-:Y:S05]  /*00d0*/  EXIT ;  /* 0x000000000000794d */ /* 0x000fea0003800000 */
.L_x_2:
        /* <DEDUP_REMOVED lines=10> */
.L_x_5:


//--------------------- .nv.shared.reserved.0     --------------------------
	.section	.nv.shared.reserved.0,"aw",@nobits
	.weak		__nv_reservedSMEM_offset_0_alias
	.size		__nv_reservedSMEM_offset_0_alias, 0, 64
	.other		__nv_reservedSMEM_offset_0_alias,@"STO_CUDA_RESERVED_SHARED STV_DEFAULT"
__nv_reservedSMEM_offset_0_alias:
	.zero		0
	.zero		64


//--------------------- .nv.constant0._Z16addMatrixElementPiS_S_ --------------------------
	.section	.nv.constant0._Z16addMatrixElementPiS_S_,"a",@progbits
	.sectionflags	@""
	.align	4
.nv.constant0._Z16addMatrixElementPiS_S_:
	.zero		920


//--------------------- .nv.constant0._Z15addMatrixColumnPiS_S_ --------------------------
	.section	.nv.constant0._Z15addMatrixColumnPiS_S_,"a",@progbits
	.sectionflags	@""
	.align	4
.nv.constant0._Z15addMatrixColumnPiS_S_:
	.zero		920


//--------------------- .nv.constant0._Z12addMatrixRowPiS_S_ --------------------------
	.section	.nv.constant0._Z12addMatrixRowPiS_S_,"a",@progbits
	.sectionflags	@""
	.align	4
.nv.constant0._Z12addMatrixRowPiS_S_:
	.zero		920


//--------------------- SYMBOLS --------------------------

	.type		.nv.reservedSmem.offset0,@object
	.size		.nv.reservedSmem.offset0,0x4
